//
// Generated by NVIDIA NVVM Compiler
//
// Compiler Build ID: CL-36424714
// Cuda compilation tools, release 13.0, V13.0.88
// Based on NVVM 20.0.0
//

.version 9.0
.target sm_100
.address_size 64

	// .globl	_Z11FindMaxCUDAPiS_i
.extern .shared .align 16 .b8 sm[];

.visible .entry _Z11FindMaxCUDAPiS_i(
	.param .u64 .ptr .align 1 _Z11FindMaxCUDAPiS_i_param_0,
	.param .u64 .ptr .align 1 _Z11FindMaxCUDAPiS_i_param_1,
	.param .u32 _Z11FindMaxCUDAPiS_i_param_2
)
{
	.reg .pred 	%p<7>;
	.reg .b32 	%r<21>;
	.reg .b64 	%rd<7>;

	ld.param.u64 	%rd1, [_Z11FindMaxCUDAPiS_i_param_0];
	ld.param.u64 	%rd2, [_Z11FindMaxCUDAPiS_i_param_1];
	ld.param.u32 	%r8, [_Z11FindMaxCUDAPiS_i_param_2];
	mov.u32 	%r1, %tid.x;
	mov.u32 	%r9, %ctaid.x;
	mov.u32 	%r2, %ntid.x;
	mad.lo.s32 	%r3, %r9, %r2, %r1;
	setp.ge.s32 	%p1, %r3, %r8;
	@%p1 bra 	$L__BB0_9;
	cvta.to.global.u64 	%rd3, %rd1;
	mul.wide.s32 	%rd4, %r3, 4;
	add.s64 	%rd5, %rd3, %rd4;
	ld.global.u32 	%r10, [%rd5];
	shl.b32 	%r11, %r1, 2;
	mov.u32 	%r12, sm;
	add.s32 	%r4, %r12, %r11;
	st.shared.u32 	[%r4], %r10;
	bar.sync 	0;
	setp.lt.u32 	%p2, %r2, 2;
	@%p2 bra 	$L__BB0_7;
	mov.b32 	%r20, 1;
$L__BB0_3:
	mov.u32 	%r5, %r20;
	shl.b32 	%r20, %r5, 1;
	add.s32 	%r14, %r20, -1;
	and.b32  	%r15, %r14, %r1;
	setp.ne.s32 	%p3, %r15, 0;
	@%p3 bra 	$L__BB0_6;
	ld.shared.u32 	%r16, [%r4];
	shl.b32 	%r17, %r5, 2;
	add.s32 	%r18, %r4, %r17;
	ld.shared.u32 	%r7, [%r18];
	setp.ge.s32 	%p4, %r16, %r7;
	@%p4 bra 	$L__BB0_6;
	st.shared.u32 	[%r4], %r7;
$L__BB0_6:
	bar.sync 	0;
	setp.lt.u32 	%p5, %r20, %r2;
	@%p5 bra 	$L__BB0_3;
$L__BB0_7:
	setp.ne.s32 	%p6, %r1, 0;
	@%p6 bra 	$L__BB0_9;
	ld.shared.u32 	%r19, [sm];
	cvta.to.global.u64 	%rd6, %rd2;
	st.global.u32 	[%rd6], %r19;
$L__BB0_9:
	ret;

}


// ===== COMPILED SASS (sm_100) =====

	.target	sm_100

	.elftype	@"ET_EXEC"


//--------------------- .note.nv.tkinfo           --------------------------
	.section	.note.nv.tkinfo,"",@"SHT_NOTE"
	.sectionflags	@"SHF_NOTE_NV_TKINFO"
	.tkinfo
        /*0018*/ 	.word	0x00000002
        /*0030*/ 	.string	""
        /*0030*/ 	.string	"ptxas"
        /*0030*/ 	.string	"Cuda compilation tools, release 13.0, V13.0.88"
        /*0030*/ 	.string	"Build cuda_13.0.r13.0/compiler.36424714_0"
        /*0030*/ 	.string	"-arch sm_100 -m 64 "



//--------------------- .note.nv.cuinfo           --------------------------
	.section	.note.nv.cuinfo,"",@"SHT_NOTE"
	.sectionflags	@"SHF_NOTE_NV_CUINFO"
        /*0018*/ 	.short	0x0002
        /*001a*/ 	.short	0x0064
        /*001c*/ 	.short	0x0082
	.zero		2


//--------------------- .nv.info                  --------------------------
	.section	.nv.info,"",@"SHT_CUDA_INFO"
	.align	4


	//----- nvinfo : EIATTR_REGCOUNT
	.align		4
        /*0000*/ 	.byte	0x04, 0x2f
        /*0002*/ 	.short	(.L_1 - .L_0)
	.align		4
.L_0:
        /*0004*/ 	.word	index@(_Z11FindMaxCUDAPiS_i)
        /*0008*/ 	.word	0x0000000a


	//----- nvinfo : EIATTR_FRAME_SIZE
	.align		4
.L_1:
        /*000c*/ 	.byte	0x04, 0x11
        /*000e*/ 	.short	(.L_3 - .L_2)
	.align		4
.L_2:
        /*0010*/ 	.word	index@(_Z11FindMaxCUDAPiS_i)
        /*0014*/ 	.word	0x00000000


	//----- nvinfo : EIATTR_MIN_STACK_SIZE
	.align		4
.L_3:
        /*0018*/ 	.byte	0x04, 0x12
        /*001a*/ 	.short	(.L_5 - .L_4)
	.align		4
.L_4:
        /*001c*/ 	.word	index@(_Z11FindMaxCUDAPiS_i)
        /*0020*/ 	.word	0x00000000
.L_5:


//--------------------- .nv.compat                --------------------------
	.section	.nv.compat,"",@"SHT_CUDA_COMPAT_INFO"
	.align	4
        /*0000*/ 	.byte	0x02, 0x09, 0x00, 0x00, 0x02, 0x02, 0x01, 0x00, 0x02, 0x05, 0x05, 0x00, 0x03, 0x07, 0x01, 0x01
        /*0010*/ 	.byte	0x02, 0x03, 0x00, 0x00, 0x02, 0x06, 0x01, 0x00, 0x04, 0x0b, 0x08, 0x00, 0x09, 0x00, 0x00, 0x00
        /*0020*/ 	.byte	0x00, 0x00, 0x00, 0x00


//--------------------- .nv.info._Z11FindMaxCUDAPiS_i --------------------------
	.section	.nv.info._Z11FindMaxCUDAPiS_i,"",@"SHT_CUDA_INFO"
	.sectionflags	@""
	.align	4


	//----- nvinfo : EIATTR_CUDA_API_VERSION
	.align		4
        /*0000*/ 	.byte	0x04, 0x37
        /*0002*/ 	.short	(.L_7 - .L_6)
.L_6:
        /*0004*/ 	.word	0x00000082


	//----- nvinfo : EIATTR_KPARAM_INFO
	.align		4
.L_7:
        /*0008*/ 	.byte	0x04, 0x17
        /*000a*/ 	.short	(.L_9 - .L_8)
.L_8:
        /*000c*/ 	.word	0x00000000
        /*0010*/ 	.short	0x0002
        /*0012*/ 	.short	0x0010
        /*0014*/ 	.byte	0x00, 0xf0, 0x11, 0x00


	//----- nvinfo : EIATTR_KPARAM_INFO
	.align		4
.L_9:
        /*0018*/ 	.byte	0x04, 0x17
        /*001a*/ 	.short	(.L_11 - .L_10)
.L_10:
        /*001c*/ 	.word	0x00000000
        /*0020*/ 	.short	0x0001
        /*0022*/ 	.short	0x0008
        /*0024*/ 	.byte	0x00, 0xf5, 0x21, 0x00


	//----- nvinfo : EIATTR_KPARAM_INFO
	.align		4
.L_11:
        /*0028*/ 	.byte	0x04, 0x17
        /*002a*/ 	.short	(.L_13 - .L_12)
.L_12:
        /*002c*/ 	.word	0x00000000
        /*0030*/ 	.short	0x0000
        /*0032*/ 	.short	0x0000
        /*0034*/ 	.byte	0x00, 0xf5, 0x21, 0x00


	//----- nvinfo : EIATTR_SPARSE_MMA_MASK
	.align		4
.L_13:
        /*0038*/ 	.byte	0x03, 0x50
        /*003a*/ 	.short	0x0000


	//----- nvinfo : EIATTR_MAXREG_COUNT
	.align		4
        /*003c*/ 	.byte	0x03, 0x1b
        /*003e*/ 	.short	0x00ff


	//----- nvinfo : EIATTR_NUM_BARRIERS
	.align		4
        /*0040*/ 	.byte	0x02, 0x4c
        /*0042*/ 	.byte	0x01
	.zero		1


	//----- nvinfo : EIATTR_MERCURY_ISA_VERSION
	.align		4
        /*0044*/ 	.byte	0x03, 0x5f
        /*0046*/ 	.short	0x0101


	//----- nvinfo : EIATTR_VRC_CTA_INIT_COUNT
	.align		4
        /*0048*/ 	.byte	0x02, 0x4a
	.zero		1
	.zero		1


	//----- nvinfo : EIATTR_EXIT_INSTR_OFFSETS
	.align		4
        /*004c*/ 	.byte	0x04, 0x1c
        /*004e*/ 	.short	(.L_15 - .L_14)


	//   ....[0]....
.L_14:
        /*0050*/ 	.word	0x00000070


	//   ....[1]....
        /*0054*/ 	.word	0x00000250


	//   ....[2]....
        /*0058*/ 	.word	0x000002c0


	//----- nvinfo : EIATTR_CRS_STACK_SIZE
	.align		4
.L_15:
        /*005c*/ 	.byte	0x04, 0x1e
        /*005e*/ 	.short	(.L_17 - .L_16)
.L_16:
        /*0060*/ 	.word	0x00000000


	//----- nvinfo : EIATTR_CBANK_PARAM_SIZE
	.align		4
.L_17:
        /*0064*/ 	.byte	0x03, 0x19
        /*0066*/ 	.short	0x0014


	//----- nvinfo : EIATTR_PARAM_CBANK
	.align		4
        /*0068*/ 	.byte	0x04, 0x0a
        /*006a*/ 	.short	(.L_19 - .L_18)
	.align		4
.L_18:
        /*006c*/ 	.word	index@(.nv.constant0._Z11FindMaxCUDAPiS_i)
        /*0070*/ 	.short	0x0380
        /*0072*/ 	.short	0x0014


	//----- nvinfo : EIATTR_SW_WAR
	.align		4
.L_19:
        /*0074*/ 	.byte	0x04, 0x36
        /*0076*/ 	.short	(.L_21 - .L_20)
.L_20:
        /*0078*/ 	.word	0x00000008
.L_21:


//--------------------- .nv.callgraph             --------------------------
	.section	.nv.callgraph,"",@"SHT_CUDA_CALLGRAPH"
	.align	4
	.sectionentsize	8
	.align		4
        /*0000*/ 	.word	0x00000000
	.align		4
        /*0004*/ 	.word	0xffffffff
	.align		4
        /*0008*/ 	.word	0x00000000
	.align		4
        /*000c*/ 	.word	0xfffffffe
	.align		4
        /*0010*/ 	.word	0x00000000
	.align		4
        /*0014*/ 	.word	0xfffffffd
	.align		4
        /*0018*/ 	.word	0x00000000
	.align		4
        /*001c*/ 	.word	0xfffffffc


//--------------------- .text._Z11FindMaxCUDAPiS_i --------------------------
	.section	.text._Z11FindMaxCUDAPiS_i,"ax",@progbits
	.align	128
        .global         _Z11FindMaxCUDAPiS_i
        .type           _Z11FindMaxCUDAPiS_i,@function
        .size           _Z11FindMaxCUDAPiS_i,(.L_x_5 - _Z11FindMaxCUDAPiS_i)
        .other          _Z11FindMaxCUDAPiS_i,@"STO_CUDA_ENTRY STV_DEFAULT"
_Z11FindMaxCUDAPiS_i:
.text._Z11FindMaxCUDAPiS_i:
[----:B------:R-:W-:Y:S01]  /*0000*/  LDC R1, c[0x0][0x37c] ;  /* 0x0000df00ff017b82 */ /* 0x000fe20000000800 */
[----:B------:R-:W0:Y:S07]  /*0010*/  S2R R4, SR_TID.X ;  /* 0x0000000000047919 */ /* 0x000e2e0000002100 */
[----:B------:R-:W0:Y:S01]  /*0020*/  S2UR UR4, SR_CTAID.X ;  /* 0x00000000000479c3 */ /* 0x000e220000002500 */
[----:B------:R-:W1:Y:S07]  /*0030*/  LDCU UR5, c[0x0][0x390] ;  /* 0x00007200ff0577ac */ /* 0x000e6e0008000800 */
[----:B------:R-:W0:Y:S02]  /*0040*/  LDC R7, c[0x0][0x360] ;  /* 0x0000d800ff077b82 */ /* 0x000e240000000800 */
[----:B0-----:R-:W-:-:S05]  /*0050*/  IMAD R5, R7, UR4, R4 ;  /* 0x0000000407057c24 */ /* 0x001fca000f8e0204 */
[----:B-1----:R-:W-:-:S13]  /*0060*/  ISETP.GE.AND P0, PT, R5, UR5, PT ;  /* 0x0000000505007c0c */ /* 0x002fda000bf06270 */
[----:B------:R-:W-:Y:S05]  /*0070*/  @P0 EXIT ;  /* 0x000000000000094d */ /* 0x000fea0003800000 */
[----:B------:R-:W0:Y:S01]  /*0080*/  LDC.64 R2, c[0x0][0x380] ;  /* 0x0000e000ff027b82 */ /* 0x000e220000000a00 */
[----:B------:R-:W1:Y:S01]  /*0090*/  LDCU.64 UR6, c[0x0][0x358] ;  /* 0x00006b00ff0677ac */ /* 0x000e620008000a00 */
[----:B0-----:R-:W-:-:S06]  /*00a0*/  IMAD.WIDE R2, R5, 0x4, R2 ;  /* 0x0000000405027825 */ /* 0x001fcc00078e0202 */
[----:B-1----:R-:W2:Y:S01]  /*00b0*/  LDG.E R2, desc[UR6][R2.64] ;  /* 0x0000000602027981 */ /* 0x002ea2000c1e1900 */
[----:B------:R-:W0:Y:S01]  /*00c0*/  S2UR UR5, SR_CgaCtaId ;  /* 0x00000000000579c3 */ /* 0x000e220000008800 */
[----:B------:R-:W-:Y:S01]  /*00d0*/  UMOV UR4, 0x400 ;  /* 0x0000040000047882 */ /* 0x000fe20000000000 */
[----:B------:R-:W-:Y:S01]  /*00e0*/  ISETP.GE.U32.AND P0, PT, R7, 0x2, PT ;  /* 0x000000020700780c */ /* 0x000fe20003f06070 */
[----:B0-----:R-:W-:-:S06]  /*00f0*/  ULEA UR4, UR5, UR4, 0x18 ;  /* 0x0000000405047291 */ /* 0x001fcc000f8ec0ff */
[----:B------:R-:W-:-:S05]  /*0100*/  LEA R5, R4, UR4, 0x2 ;  /* 0x0000000404057c11 */ /* 0x000fca000f8e10ff */
[----:B--2---:R0:W-:Y:S01]  /*0110*/  STS [R5], R2 ;  /* 0x0000000205007388 */ /* 0x0041e20000000800 */
[----:B------:R-:W-:Y:S06]  /*0120*/  BAR.SYNC.DEFER_BLOCKING 0x0 ;  /* 0x0000000000007b1d */ /* 0x000fec0000010000 */
[----:B------:R-:W-:Y:S05]  /*0130*/  @!P0 BRA `(.L_x_0) ;  /* 0x0000000000408947 */ /* 0x000fea0003800000 */
[----:B------:R-:W-:-:S05]  /*0140*/  UMOV UR4, 0x1 ;  /* 0x0000000100047882 */ /* 0x000fca0000000000 */
.L_x_3:
[----:B0-----:R-:W-:Y:S01]  /*0150*/  IMAD.U32 R2, RZ, RZ, UR4 ;  /* 0x00000004ff027e24 */ /* 0x001fe2000f8e00ff */
[----:B------:R-:W-:Y:S01]  /*0160*/  USHF.L.U32 UR4, UR4, 0x1, URZ ;  /* 0x0000000104047899 */ /* 0x000fe200080006ff */
[----:B------:R-:W-:Y:S03]  /*0170*/  BSSY.RECONVERGENT B0, `(.L_x_1) ;  /* 0x0000009000007945 */ /* 0x000fe60003800200 */
[----:B------:R-:W-:-:S06]  /*0180*/  UIADD3 UR5, UPT, UPT, UR4, -0x1, URZ ;  /* 0xffffffff04057890 */ /* 0x000fcc000fffe0ff */
[----:B------:R-:W-:-:S13]  /*0190*/  LOP3.LUT P0, RZ, R4, UR5, RZ, 0xc0, !PT ;  /* 0x0000000504ff7c12 */ /* 0x000fda000f80c0ff */
[----:B------:R-:W-:Y:S05]  /*01a0*/  @P0 BRA `(.L_x_2) ;  /* 0x0000000000140947 */ /* 0x000fea0003800000 */
[----:B------:R-:W-:Y:S01]  /*01b0*/  IMAD R2, R2, 0x4, R5 ;  /* 0x0000000402027824 */ /* 0x000fe200078e0205 */
[----:B------:R-:W-:Y:S05]  /*01c0*/  LDS R0, [R5] ;  /* 0x0000000005007984 */ /* 0x000fea0000000800 */
[----:B------:R-:W0:Y:S02]  /*01d0*/  LDS R2, [R2] ;  /* 0x0000000002027984 */ /* 0x000e240000000800 */
[----:B0-----:R-:W-:-:S13]  /*01e0*/  ISETP.GE.AND P0, PT, R0, R2, PT ;  /* 0x000000020000720c */ /* 0x001fda0003f06270 */
[----:B------:R0:W-:Y:S02]  /*01f0*/  @!P0 STS [R5], R2 ;  /* 0x0000000205008388 */ /* 0x0001e40000000800 */
.L_x_2:
[----:B------:R-:W-:Y:S05]  /*0200*/  BSYNC.RECONVERGENT B0 ;  /* 0x0000000000007941 */ /* 0x000fea0003800200 */
.L_x_1:
[----:B------:R-:W-:Y:S01]  /*0210*/  BAR.SYNC.DEFER_BLOCKING 0x0 ;  /* 0x0000000000007b1d */ /* 0x000fe20000010000 */
[----:B------:R-:W-:-:S13]  /*0220*/  ISETP.LE.U32.AND P0, PT, R7, UR4, PT ;  /* 0x0000000407007c0c */ /* 0x000fda000bf03070 */
[----:B------:R-:W-:Y:S05]  /*0230*/  @!P0 BRA `(.L_x_3) ;  /* 0xfffffffc00c48947 */ /* 0x000fea000383ffff */
.L_x_0:
[----:B------:R-:W-:-:S13]  /*0240*/  ISETP.NE.AND P0, PT, R4, RZ, PT ;  /* 0x000000ff0400720c */ /* 0x000fda0003f05270 */
[----:B------:R-:W-:Y:S05]  /*0250*/  @P0 EXIT ;  /* 0x000000000000094d */ /* 0x000fea0003800000 */
[----:B------:R-:W1:Y:S01]  /*0260*/  S2UR UR5, SR_CgaCtaId ;  /* 0x00000000000579c3 */ /* 0x000e620000008800 */
[----:B------:R-:W-:-:S07]  /*0270*/  UMOV UR4, 0x400 ;  /* 0x0000040000047882 */ /* 0x000fce0000000000 */
[----:B0-----:R-:W0:Y:S01]  /*0280*/  LDC.64 R2, c[0x0][0x388] ;  /* 0x0000e200ff027b82 */ /* 0x001e220000000a00 */
[----:B-1----:R-:W-:-:S09]  /*0290*/  ULEA UR4, UR5, UR4, 0x18 ;  /* 0x0000000405047291 */ /* 0x002fd2000f8ec0ff */
[----:B------:R-:W0:Y:S04]  /*02a0*/  LDS R5, [UR4] ;  /* 0x00000004ff057984 */ /* 0x000e280008000800 */
[----:B0-----:R-:W-:Y:S01]  /*02b0*/  STG.E desc[UR6][R2.64], R5 ;  /* 0x0000000502007986 */ /* 0x001fe2000c101906 */
[----:B------:R-:W-:Y:S05]  /*02c0*/  EXIT ;  /* 0x000000000000794d */ /* 0x000fea0003800000 */
.L_x_4:
[----:B------:R-:W-:-:S00]  /*02d0*/  BRA `(.L_x_4) ;  /* 0xfffffffc00fc7947 */ /* 0x000fc0000383ffff */
[----:B------:R-:W-:-:S00]  /*02e0*/  NOP ;  /* 0x0000000000007918 */ /* 0x000fc00000000000 */
        /* <DEDUP_REMOVED lines=9> */
.L_x_5:


//--------------------- .nv.shared._Z11FindMaxCUDAPiS_i --------------------------
	.section	.nv.shared._Z11FindMaxCUDAPiS_i,"aw",@nobits
	.sectionflags	@""
	.align	16
	.zero		1024


//--------------------- .nv.shared.reserved.0     --------------------------
	.section	.nv.shared.reserved.0,"aw",@nobits
	.weak		__nv_reservedSMEM_offset_0_alias
	.size		__nv_reservedSMEM_offset_0_alias, 0, 64
	.other		__nv_reservedSMEM_offset_0_alias,@"STO_CUDA_RESERVED_SHARED STV_DEFAULT"
__nv_reservedSMEM_offset_0_alias:
	.zero		0
	.zero		64


//--------------------- .nv.constant0._Z11FindMaxCUDAPiS_i --------------------------
	.section	.nv.constant0._Z11FindMaxCUDAPiS_i,"a",@progbits
	.sectionflags	@""
	.align	4
.nv.constant0._Z11FindMaxCUDAPiS_i:
	.zero		916


//--------------------- SYMBOLS --------------------------

	.type		.nv.reservedSmem.offset0,@object
	.size		.nv.reservedSmem.offset0,0x4
	.type		.nv.reservedSmem.cap,@object
	.size		.nv.reservedSmem.cap,0x4
